	.headerflags	@"EF_CUDA_TEXMODE_UNIFIED EF_CUDA_64BIT_ADDRESS EF_CUDA_ACCELERATORS EF_CUDA_SM90 EF_CUDA_VIRTUAL_SM(EF_CUDA_SM90)"
	.elftype	@"ET_EXEC"


//--------------------- .nv.info                  --------------------------
	.section	.nv.info,"",@"SHT_CUDA_INFO"
	.align	4


	//----- nvinfo : EIATTR_REGCOUNT
	.align		4
        /*0000*/ 	.byte	0x04, 0x2f
        /*0002*/ 	.short	(.L_2 - .L_1)
	.align		4
.L_1:
        /*0004*/ 	.word	index@(triton_poi_fused_native_layer_norm_10)
        /*0008*/ 	.word	0x00000010


	//----- nvinfo : EIATTR_MIN_STACK_SIZE
	.align		4
.L_2:
        /*000c*/ 	.byte	0x04, 0x12
        /*000e*/ 	.short	(.L_4 - .L_3)
	.align		4
.L_3:
        /*0010*/ 	.word	index@(triton_poi_fused_native_layer_norm_10)
        /*0014*/ 	.word	0x00000000


	//----- nvinfo : EIATTR_FRAME_SIZE
	.align		4
.L_4:
        /*0018*/ 	.byte	0x04, 0x11
        /*001a*/ 	.short	(.L_6 - .L_5)
	.align		4
.L_5:
        /*001c*/ 	.word	index@(triton_poi_fused_native_layer_norm_10)
        /*0020*/ 	.word	0x00000000


	//----- nvinfo : EIATTR_MIN_STACK_SIZE
	.align		4
.L_6:
        /*0024*/ 	.byte	0x04, 0x12
        /*0026*/ 	.short	(.L_8 - .L_7)
	.align		4
.L_7:
        /*0028*/ 	.word	index@(triton_poi_fused_native_layer_norm_10)
        /*002c*/ 	.word	0x00000000
.L_8:


//--------------------- .nv.info.triton_poi_fused_native_layer_norm_10 --------------------------
	.section	.nv.info.triton_poi_fused_native_layer_norm_10,"",@"SHT_CUDA_INFO"
	.sectionflags	@""
	.align	4


	//----- nvinfo : EIATTR_CUDA_API_VERSION
	.align		4
        /*0000*/ 	.byte	0x04, 0x37
        /*0002*/ 	.short	(.L_10 - .L_9)
.L_9:
        /*0004*/ 	.word	0x0000007c


	//----- nvinfo : EIATTR_KPARAM_INFO
	.align		4
.L_10:
        /*0008*/ 	.byte	0x04, 0x17
        /*000a*/ 	.short	(.L_12 - .L_11)
.L_11:
        /*000c*/ 	.word	0x00000000
        /*0010*/ 	.short	0x0003
        /*0012*/ 	.short	0x0018
        /*0014*/ 	.byte	0x00, 0xf0, 0x11, 0x00


	//----- nvinfo : EIATTR_KPARAM_INFO
	.align		4
.L_12:
        /*0018*/ 	.byte	0x04, 0x17
        /*001a*/ 	.short	(.L_14 - .L_13)
.L_13:
        /*001c*/ 	.word	0x00000000
        /*0020*/ 	.short	0x0002
        /*0022*/ 	.short	0x0010
        /*0024*/ 	.byte	0x00, 0xf4, 0x21, 0x00


	//----- nvinfo : EIATTR_KPARAM_INFO
	.align		4
.L_14:
        /*0028*/ 	.byte	0x04, 0x17
        /*002a*/ 	.short	(.L_16 - .L_15)
.L_15:
        /*002c*/ 	.word	0x00000000
        /*0030*/ 	.short	0x0001
        /*0032*/ 	.short	0x0008
        /*0034*/ 	.byte	0x00, 0xf4, 0x21, 0x00


	//----- nvinfo : EIATTR_KPARAM_INFO
	.align		4
.L_16:
        /*0038*/ 	.byte	0x04, 0x17
        /*003a*/ 	.short	(.L_18 - .L_17)
.L_17:
        /*003c*/ 	.word	0x00000000
        /*0040*/ 	.short	0x0000
        /*0042*/ 	.short	0x0000
        /*0044*/ 	.byte	0x00, 0xf4, 0x21, 0x00


	//----- nvinfo : EIATTR_SPARSE_MMA_MASK
	.align		4
.L_18:
        /*0048*/ 	.byte	0x03, 0x50
        /*004a*/ 	.short	0x0000


	//----- nvinfo : EIATTR_MAXREG_COUNT
	.align		4
        /*004c*/ 	.byte	0x03, 0x1b
        /*004e*/ 	.short	0x00ff


	//----- nvinfo : EIATTR_EXIT_INSTR_OFFSETS
	.align		4
        /*0050*/ 	.byte	0x04, 0x1c
        /*0052*/ 	.short	(.L_20 - .L_19)


	//   ....[0]....
.L_19:
        /*0054*/ 	.word	0x00000250


	//   ....[1]....
        /*0058*/ 	.word	0x00000290


	//----- nvinfo : EIATTR_REQNTID
	.align		4
.L_20:
        /*005c*/ 	.byte	0x04, 0x10
        /*005e*/ 	.short	(.L_22 - .L_21)
.L_21:
        /*0060*/ 	.word	0x00000020
        /*0064*/ 	.word	0x00000001
        /*0068*/ 	.word	0x00000001


	//----- nvinfo : EIATTR_CBANK_PARAM_SIZE
	.align		4
.L_22:
        /*006c*/ 	.byte	0x03, 0x19
        /*006e*/ 	.short	0x001c


	//----- nvinfo : EIATTR_PARAM_CBANK
	.align		4
        /*0070*/ 	.byte	0x04, 0x0a
        /*0072*/ 	.short	(.L_24 - .L_23)
	.align		4
.L_23:
        /*0074*/ 	.word	index@(.nv.constant0.triton_poi_fused_native_layer_norm_10)
        /*0078*/ 	.short	0x0210
        /*007a*/ 	.short	0x001c


	//----- nvinfo : EIATTR_SW_WAR
	.align		4
.L_24:
        /*007c*/ 	.byte	0x04, 0x36
        /*007e*/ 	.short	(.L_26 - .L_25)
.L_25:
        /*0080*/ 	.word	0x00000008
.L_26:


//--------------------- .nv.callgraph             --------------------------
	.section	.nv.callgraph,"",@"SHT_CUDA_CALLGRAPH"
	.align	4
	.sectionentsize	8
	.align		4
        /*0000*/ 	.word	0x00000000
	.align		4
        /*0004*/ 	.word	0xffffffff
	.align		4
        /*0008*/ 	.word	0x00000000
	.align		4
        /*000c*/ 	.word	0xfffffffe
	.align		4
        /*0010*/ 	.word	0x00000000
	.align		4
        /*0014*/ 	.word	0xfffffffd
	.align		4
        /*0018*/ 	.word	0x00000000
	.align		4
        /*001c*/ 	.word	0xfffffffc


//--------------------- .nv.constant4             --------------------------
	.section	.nv.constant4,"a",@progbits
	.align	8
	.align		8
.nv.constant4:
        /*0000*/ 	.dword	_$_str


//--------------------- .text.triton_poi_fused_native_layer_norm_10 --------------------------
	.section	.text.triton_poi_fused_native_layer_norm_10,"ax",@progbits
	.align	128
        .global         triton_poi_fused_native_layer_norm_10
        .type           triton_poi_fused_native_layer_norm_10,@function
        .size           triton_poi_fused_native_layer_norm_10,(.L_x_1 - triton_poi_fused_native_layer_norm_10)
        .other          triton_poi_fused_native_layer_norm_10,@"STO_CUDA_ENTRY STV_DEFAULT"
triton_poi_fused_native_layer_norm_10:
.text.triton_poi_fused_native_layer_norm_10:
[----:B------:R-:W0:Y:S02]  /*0000*/  LDC R1, c[0x0][0x28] ;  /* 0x00000a00ff017b82 */ /* 0x000e240000000800 */
[----:B------:R-:W1:Y:S01]  /*0010*/  S2R R10, SR_TID.X ;  /* 0x00000000000a7919 */ /* 0x000e620000002100 */
[----:B------:R-:W2:Y:S01]  /*0020*/  LDC.64 R2, c[0x0][0x210] ;  /* 0x00008400ff027b82 */ /* 0x000ea20000000a00 */
[----:B------:R-:W-:Y:S01]  /*0030*/  CS2R R6, SRZ ;  /* 0x0000000000067805 */ /* 0x000fe2000001ff00 */
[----:B------:R-:W-:Y:S01]  /*0040*/  ULDC.64 UR4, c[0x0][0x208] ;  /* 0x0000820000047ab9 */ /* 0x000fe20000000a00 */
[----:B------:R-:W3:Y:S01]  /*0050*/  S2R R9, SR_CTAID.X ;  /* 0x0000000000097919 */ /* 0x000ee20000002500 */
[----:B------:R-:W-:Y:S02]  /*0060*/  MOV R8, RZ ;  /* 0x000000ff00087202 */ /* 0x000fe40000000f00 */
[----:B-1----:R-:W-:-:S04]  /*0070*/  LOP3.LUT R0, R10, 0x3, RZ, 0xc0, !PT ;  /* 0x000000030a007812 */ /* 0x002fc800078ec0ff */
[----:B---3--:R-:W-:Y:S01]  /*0080*/  LEA R9, R9, R0, 0x2 ;  /* 0x0000000009097211 */ /* 0x008fe200078e10ff */
[----:B------:R-:W-:-:S03]  /*0090*/  HFMA2.MMA R0, -RZ, RZ, 0, 0 ;  /* 0x00000000ff007435 */ /* 0x000fc600000001ff */
[C---:B------:R-:W-:Y:S02]  /*00a0*/  ISETP.GE.AND P0, PT, R9.reuse, 0x4, PT ;  /* 0x000000040900780c */ /* 0x040fe40003f06270 */
[----:B------:R-:W-:-:S05]  /*00b0*/  SHF.L.U32 R5, R9, 0x2, RZ ;  /* 0x0000000209057819 */ /* 0x000fca00000006ff */
[----:B--2---:R-:W-:-:S06]  /*00c0*/  IMAD.WIDE R2, R5, 0x4, R2 ;  /* 0x0000000405027825 */ /* 0x004fcc00078e0202 */
[----:B------:R-:W2:Y:S04]  /*00d0*/  @!P0 LDG.E.EL R0, desc[UR4][R2.64] ;  /* 0x0000000402008981 */ /* 0x000ea8000c2e1900 */
[----:B------:R-:W2:Y:S04]  /*00e0*/  @!P0 LDG.E.EL R7, desc[UR4][R2.64+0x4] ;  /* 0x0000040402078981 */ /* 0x000ea8000c2e1900 */
[----:B------:R-:W3:Y:S04]  /*00f0*/  @!P0 LDG.E.EL R6, desc[UR4][R2.64+0x8] ;  /* 0x0000080402068981 */ /* 0x000ee8000c2e1900 */
[----:B------:R-:W4:Y:S01]  /*0100*/  @!P0 LDG.E.EL R8, desc[UR4][R2.64+0xc] ;  /* 0x00000c0402088981 */ /* 0x000f22000c2e1900 */
[----:B------:R-:W-:-:S04]  /*0110*/  LOP3.LUT P0, RZ, R10, 0x1c, RZ, 0xc0, !PT ;  /* 0x0000001c0aff7812 */ /* 0x000fc8000780c0ff */
[----:B------:R-:W-:Y:S01]  /*0120*/  ISETP.LT.AND P0, PT, R9, 0x4, !P0 ;  /* 0x000000040900780c */ /* 0x000fe20004701270 */
[----:B--2---:R-:W-:-:S04]  /*0130*/  FADD R5, R7, R0 ;  /* 0x0000000007057221 */ /* 0x004fc80000000000 */
[----:B---3--:R-:W-:Y:S02]  /*0140*/  FADD R11, R5, R6 ;  /* 0x00000006050b7221 */ /* 0x008fe40000000000 */
[----:B------:R-:W1:Y:S02]  /*0150*/  LDC.64 R4, c[0x0][0x218] ;  /* 0x00008600ff047b82 */ /* 0x000e640000000a00 */
[----:B----4-:R-:W-:-:S04]  /*0160*/  FADD R11, R11, R8 ;  /* 0x000000080b0b7221 */ /* 0x010fc80000000000 */
[----:B------:R-:W-:-:S04]  /*0170*/  FMUL R13, R11, 0.25 ;  /* 0x3e8000000b0d7820 */ /* 0x000fc80000400000 */
[C---:B------:R-:W-:Y:S01]  /*0180*/  FADD R7, -R13.reuse, R7 ;  /* 0x000000070d077221 */ /* 0x040fe20000000100 */
[C---:B------:R-:W-:Y:S01]  /*0190*/  FADD R0, -R13.reuse, R0 ;  /* 0x000000000d007221 */ /* 0x040fe20000000100 */
[C---:B------:R-:W-:Y:S01]  /*01a0*/  FADD R6, -R13.reuse, R6 ;  /* 0x000000060d067221 */ /* 0x040fe20000000100 */
[----:B------:R-:W-:Y:S01]  /*01b0*/  FADD R11, -R13, R8 ;  /* 0x000000080d0b7221 */ /* 0x000fe20000000100 */
[----:B------:R-:W-:-:S04]  /*01c0*/  FMUL R7, R7, R7 ;  /* 0x0000000707077220 */ /* 0x000fc80000400000 */
[----:B------:R-:W-:-:S04]  /*01d0*/  FFMA R7, R0, R0, R7 ;  /* 0x0000000000077223 */ /* 0x000fc80000000007 */
[----:B------:R-:W-:Y:S02]  /*01e0*/  FFMA R0, R6, R6, R7 ;  /* 0x0000000606007223 */ /* 0x000fe40000000007 */
[----:B------:R-:W2:Y:S01]  /*01f0*/  LDC.64 R6, c[0x0][0x220] ;  /* 0x00008800ff067b82 */ /* 0x000ea20000000a00 */
[----:B-1----:R-:W-:Y:S01]  /*0200*/  IMAD.WIDE R2, R9, 0x4, R4 ;  /* 0x0000000409027825 */ /* 0x002fe200078e0204 */
[----:B------:R-:W-:-:S03]  /*0210*/  HFMA2.MMA R5, -RZ, RZ, 1.625, 0 ;  /* 0x3e800000ff057435 */ /* 0x000fc600000001ff */
[----:B------:R-:W-:Y:S01]  /*0220*/  FFMA R0, R11, R11, R0 ;  /* 0x0000000b0b007223 */ /* 0x000fe20000000000 */
[----:B------:R1:W-:Y:S06]  /*0230*/  @P0 STG.E desc[UR4][R2.64], R13 ;  /* 0x0000000d02000986 */ /* 0x0003ec000c101904 */
[----:B------:R-:W-:Y:S01]  /*0240*/  FFMA R0, R0, R5, 9.9999997473787516356e-06 ;  /* 0x3727c5ac00007423 */ /* 0x000fe20000000005 */
[----:B------:R-:W-:Y:S06]  /*0250*/  @!P0 EXIT ;  /* 0x000000000000894d */ /* 0x000fec0003800000 */
[----:B------:R-:W0:Y:S01]  /*0260*/  MUFU.RSQ R5, R0 ;  /* 0x0000000000057308 */ /* 0x000e220000001400 */
[----:B-12---:R-:W-:-:S05]  /*0270*/  IMAD.WIDE R2, R9, 0x4, R6 ;  /* 0x0000000409027825 */ /* 0x006fca00078e0206 */
[----:B0-----:R-:W-:Y:S01]  /*0280*/  STG.E desc[UR4][R2.64], R5 ;  /* 0x0000000502007986 */ /* 0x001fe2000c101904 */
[----:B------:R-:W-:Y:S05]  /*0290*/  EXIT ;  /* 0x000000000000794d */ /* 0x000fea0003800000 */
.L_x_0:
[----:B------:R-:W-:-:S00]  /*02a0*/  BRA `(.L_x_0) ;  /* 0xfffffffc00fc7947 */ /* 0x000fc0000383ffff */
[----:B------:R-:W-:-:S00]  /*02b0*/  NOP ;  /* 0x0000000000007918 */ /* 0x000fc00000000000 */
        /* <DEDUP_REMOVED lines=12> */
.L_x_1:


//--------------------- .nv.global.init           --------------------------
	.section	.nv.global.init,"aw",@progbits
.nv.global.init:
	.type		_$_str,@object
	.size		_$_str,(.L_0 - _$_str)
_$_str:
        /*0000*/ 	.byte	0x5f, 0x5f, 0x43, 0x55, 0x44, 0x41, 0x5f, 0x46, 0x54, 0x5a, 0x00
.L_0:


//--------------------- .nv.constant0.triton_poi_fused_native_layer_norm_10 --------------------------
	.section	.nv.constant0.triton_poi_fused_native_layer_norm_10,"a",@progbits
	.sectionflags	@""
	.align	4
.nv.constant0.triton_poi_fused_native_layer_norm_10:
	.zero		556
